//
// Generated by NVIDIA NVVM Compiler
//
// Compiler Build ID: CL-36424714
// Cuda compilation tools, release 13.0, V13.0.88
// Based on NVVM 20.0.0
//

.version 9.0
.target sm_100
.address_size 64

	// .globl	_Z11saxpyKernelPfS_f

.visible .entry _Z11saxpyKernelPfS_f(
	.param .u64 .ptr .align 1 _Z11saxpyKernelPfS_f_param_0,
	.param .u64 .ptr .align 1 _Z11saxpyKernelPfS_f_param_1,
	.param .f32 _Z11saxpyKernelPfS_f_param_2
)
{
	.reg .b32 	%r<5>;
	.reg .b32 	%f<5>;
	.reg .b64 	%rd<8>;

	ld.param.u64 	%rd1, [_Z11saxpyKernelPfS_f_param_0];
	ld.param.u64 	%rd2, [_Z11saxpyKernelPfS_f_param_1];
	ld.param.f32 	%f1, [_Z11saxpyKernelPfS_f_param_2];
	cvta.to.global.u64 	%rd3, %rd2;
	cvta.to.global.u64 	%rd4, %rd1;
	mov.u32 	%r1, %ctaid.x;
	mov.u32 	%r2, %ntid.x;
	mov.u32 	%r3, %tid.x;
	mad.lo.s32 	%r4, %r1, %r2, %r3;
	mul.wide.s32 	%rd5, %r4, 4;
	add.s64 	%rd6, %rd4, %rd5;
	ld.global.f32 	%f2, [%rd6];
	add.s64 	%rd7, %rd3, %rd5;
	ld.global.f32 	%f3, [%rd7];
	fma.rn.f32 	%f4, %f2, %f3, %f1;
	st.global.f32 	[%rd7], %f4;
	ret;

}
	// .globl	_Z9simKernelP6float3S0_i
.visible .entry _Z9simKernelP6float3S0_i(
	.param .u64 .ptr .align 1 _Z9simKernelP6float3S0_i_param_0,
	.param .u64 .ptr .align 1 _Z9simKernelP6float3S0_i_param_1,
	.param .u32 _Z9simKernelP6float3S0_i_param_2
)
{
	.reg .pred 	%p<10>;
	.reg .b32 	%r<27>;
	.reg .b32 	%f<214>;
	.reg .b64 	%rd<24>;

	ld.param.u64 	%rd12, [_Z9simKernelP6float3S0_i_param_0];
	ld.param.u64 	%rd13, [_Z9simKernelP6float3S0_i_param_1];
	ld.param.u32 	%r3, [_Z9simKernelP6float3S0_i_param_2];
	cvt.s64.s32 	%rd1, %r3;
	setp.eq.s32 	%p1, %r3, 0;
	@%p1 bra 	$L__BB1_12;
	cvta.to.global.u64 	%rd15, %rd12;
	cvta.to.global.u64 	%rd16, %rd13;
	mov.u32 	%r4, %tid.x;
	mov.u32 	%r5, %ntid.x;
	mov.u32 	%r6, %ctaid.x;
	mad.lo.s32 	%r7, %r6, %r5, %r4;
	mul.wide.s32 	%rd17, %r7, 12;
	add.s64 	%rd2, %rd15, %rd17;
	add.s64 	%rd3, %rd16, %rd17;
	setp.lt.u32 	%p2, %r3, 8;
	mov.b64 	%rd22, 0;
	@%p2 bra 	$L__BB1_4;
	and.b64  	%rd22, %rd1, -8;
	ld.global.f32 	%f213, [%rd3];
	ld.global.f32 	%f212, [%rd3+4];
	ld.global.f32 	%f211, [%rd3+8];
	mov.b32 	%r26, 3;
	mov.u64 	%rd20, %rd22;
$L__BB1_3:
	.pragma "nounroll";
	add.s32 	%r9, %r26, -3;
	ld.global.f32 	%f10, [%rd2];
	add.f32 	%f11, %f10, %f213;
	ld.global.f32 	%f12, [%rd2+4];
	add.f32 	%f13, %f12, %f212;
	ld.global.f32 	%f14, [%rd2+8];
	add.f32 	%f15, %f14, %f211;
	st.global.f32 	[%rd2], %f11;
	st.global.f32 	[%rd2+4], %f13;
	st.global.f32 	[%rd2+8], %f15;
	cvt.rn.f32.s32 	%f16, %r9;
	ld.global.f32 	%f17, [%rd3];
	fma.rn.f32 	%f18, %f16, 0f3DCCCCCD, %f17;
	ld.global.f32 	%f19, [%rd3+4];
	fma.rn.f32 	%f20, %f16, 0f3DCCCCCD, %f19;
	ld.global.f32 	%f21, [%rd3+8];
	fma.rn.f32 	%f22, %f16, 0f3DCCCCCD, %f21;
	st.global.f32 	[%rd3], %f18;
	st.global.f32 	[%rd3+4], %f20;
	st.global.f32 	[%rd3+8], %f22;
	add.s32 	%r10, %r26, -2;
	ld.global.f32 	%f23, [%rd2];
	add.f32 	%f24, %f23, %f18;
	ld.global.f32 	%f25, [%rd2+4];
	add.f32 	%f26, %f25, %f20;
	ld.global.f32 	%f27, [%rd2+8];
	add.f32 	%f28, %f27, %f22;
	st.global.f32 	[%rd2], %f24;
	st.global.f32 	[%rd2+4], %f26;
	st.global.f32 	[%rd2+8], %f28;
	cvt.rn.f32.s32 	%f29, %r10;
	ld.global.f32 	%f30, [%rd3];
	fma.rn.f32 	%f31, %f29, 0f3DCCCCCD, %f30;
	ld.global.f32 	%f32, [%rd3+4];
	fma.rn.f32 	%f33, %f29, 0f3DCCCCCD, %f32;
	ld.global.f32 	%f34, [%rd3+8];
	fma.rn.f32 	%f35, %f29, 0f3DCCCCCD, %f34;
	st.global.f32 	[%rd3], %f31;
	st.global.f32 	[%rd3+4], %f33;
	st.global.f32 	[%rd3+8], %f35;
	add.s32 	%r11, %r26, -1;
	ld.global.f32 	%f36, [%rd2];
	add.f32 	%f37, %f36, %f31;
	ld.global.f32 	%f38, [%rd2+4];
	add.f32 	%f39, %f38, %f33;
	ld.global.f32 	%f40, [%rd2+8];
	add.f32 	%f41, %f40, %f35;
	st.global.f32 	[%rd2], %f37;
	st.global.f32 	[%rd2+4], %f39;
	st.global.f32 	[%rd2+8], %f41;
	cvt.rn.f32.s32 	%f42, %r11;
	ld.global.f32 	%f43, [%rd3];
	fma.rn.f32 	%f44, %f42, 0f3DCCCCCD, %f43;
	ld.global.f32 	%f45, [%rd3+4];
	fma.rn.f32 	%f46, %f42, 0f3DCCCCCD, %f45;
	ld.global.f32 	%f47, [%rd3+8];
	fma.rn.f32 	%f48, %f42, 0f3DCCCCCD, %f47;
	st.global.f32 	[%rd3], %f44;
	st.global.f32 	[%rd3+4], %f46;
	st.global.f32 	[%rd3+8], %f48;
	add.s32 	%r12, %r26, 4;
	ld.global.f32 	%f49, [%rd2];
	add.f32 	%f50, %f49, %f44;
	ld.global.f32 	%f51, [%rd2+4];
	add.f32 	%f52, %f51, %f46;
	ld.global.f32 	%f53, [%rd2+8];
	add.f32 	%f54, %f53, %f48;
	st.global.f32 	[%rd2], %f50;
	st.global.f32 	[%rd2+4], %f52;
	st.global.f32 	[%rd2+8], %f54;
	cvt.rn.f32.s32 	%f55, %r26;
	ld.global.f32 	%f56, [%rd3];
	fma.rn.f32 	%f57, %f55, 0f3DCCCCCD, %f56;
	ld.global.f32 	%f58, [%rd3+4];
	fma.rn.f32 	%f59, %f55, 0f3DCCCCCD, %f58;
	ld.global.f32 	%f60, [%rd3+8];
	fma.rn.f32 	%f61, %f55, 0f3DCCCCCD, %f60;
	st.global.f32 	[%rd3], %f57;
	st.global.f32 	[%rd3+4], %f59;
	st.global.f32 	[%rd3+8], %f61;
	add.s32 	%r13, %r26, 1;
	ld.global.f32 	%f62, [%rd2];
	add.f32 	%f63, %f62, %f57;
	ld.global.f32 	%f64, [%rd2+4];
	add.f32 	%f65, %f64, %f59;
	ld.global.f32 	%f66, [%rd2+8];
	add.f32 	%f67, %f66, %f61;
	st.global.f32 	[%rd2], %f63;
	st.global.f32 	[%rd2+4], %f65;
	st.global.f32 	[%rd2+8], %f67;
	cvt.rn.f32.s32 	%f68, %r13;
	ld.global.f32 	%f69, [%rd3];
	fma.rn.f32 	%f70, %f68, 0f3DCCCCCD, %f69;
	ld.global.f32 	%f71, [%rd3+4];
	fma.rn.f32 	%f72, %f68, 0f3DCCCCCD, %f71;
	ld.global.f32 	%f73, [%rd3+8];
	fma.rn.f32 	%f74, %f68, 0f3DCCCCCD, %f73;
	st.global.f32 	[%rd3], %f70;
	st.global.f32 	[%rd3+4], %f72;
	st.global.f32 	[%rd3+8], %f74;
	add.s32 	%r14, %r26, 2;
	ld.global.f32 	%f75, [%rd2];
	add.f32 	%f76, %f75, %f70;
	ld.global.f32 	%f77, [%rd2+4];
	add.f32 	%f78, %f77, %f72;
	ld.global.f32 	%f79, [%rd2+8];
	add.f32 	%f80, %f79, %f74;
	st.global.f32 	[%rd2], %f76;
	st.global.f32 	[%rd2+4], %f78;
	st.global.f32 	[%rd2+8], %f80;
	cvt.rn.f32.s32 	%f81, %r14;
	ld.global.f32 	%f82, [%rd3];
	fma.rn.f32 	%f83, %f81, 0f3DCCCCCD, %f82;
	ld.global.f32 	%f84, [%rd3+4];
	fma.rn.f32 	%f85, %f81, 0f3DCCCCCD, %f84;
	ld.global.f32 	%f86, [%rd3+8];
	fma.rn.f32 	%f87, %f81, 0f3DCCCCCD, %f86;
	st.global.f32 	[%rd3], %f83;
	st.global.f32 	[%rd3+4], %f85;
	st.global.f32 	[%rd3+8], %f87;
	add.s32 	%r15, %r26, 3;
	ld.global.f32 	%f88, [%rd2];
	add.f32 	%f89, %f88, %f83;
	ld.global.f32 	%f90, [%rd2+4];
	add.f32 	%f91, %f90, %f85;
	ld.global.f32 	%f92, [%rd2+8];
	add.f32 	%f93, %f92, %f87;
	st.global.f32 	[%rd2], %f89;
	st.global.f32 	[%rd2+4], %f91;
	st.global.f32 	[%rd2+8], %f93;
	cvt.rn.f32.s32 	%f94, %r15;
	ld.global.f32 	%f95, [%rd3];
	fma.rn.f32 	%f96, %f94, 0f3DCCCCCD, %f95;
	ld.global.f32 	%f97, [%rd3+4];
	fma.rn.f32 	%f98, %f94, 0f3DCCCCCD, %f97;
	ld.global.f32 	%f99, [%rd3+8];
	fma.rn.f32 	%f100, %f94, 0f3DCCCCCD, %f99;
	st.global.f32 	[%rd3], %f96;
	st.global.f32 	[%rd3+4], %f98;
	st.global.f32 	[%rd3+8], %f100;
	ld.global.f32 	%f101, [%rd2];
	add.f32 	%f102, %f101, %f96;
	ld.global.f32 	%f103, [%rd2+4];
	add.f32 	%f104, %f103, %f98;
	ld.global.f32 	%f105, [%rd2+8];
	add.f32 	%f106, %f105, %f100;
	st.global.f32 	[%rd2], %f102;
	st.global.f32 	[%rd2+4], %f104;
	st.global.f32 	[%rd2+8], %f106;
	cvt.rn.f32.s32 	%f107, %r12;
	ld.global.f32 	%f108, [%rd3];
	fma.rn.f32 	%f213, %f107, 0f3DCCCCCD, %f108;
	ld.global.f32 	%f109, [%rd3+4];
	fma.rn.f32 	%f212, %f107, 0f3DCCCCCD, %f109;
	ld.global.f32 	%f110, [%rd3+8];
	fma.rn.f32 	%f211, %f107, 0f3DCCCCCD, %f110;
	st.global.f32 	[%rd3], %f213;
	st.global.f32 	[%rd3+4], %f212;
	st.global.f32 	[%rd3+8], %f211;
	add.s64 	%rd20, %rd20, -8;
	add.s32 	%r26, %r26, 8;
	setp.ne.s64 	%p3, %rd20, 0;
	@%p3 bra 	$L__BB1_3;
$L__BB1_4:
	and.b32  	%r16, %r3, 7;
	setp.eq.s32 	%p4, %r16, 0;
	@%p4 bra 	$L__BB1_12;
	and.b64  	%rd18, %rd1, 7;
	add.s64 	%rd19, %rd18, -1;
	setp.lt.u64 	%p5, %rd19, 3;
	@%p5 bra 	$L__BB1_7;
	cvt.u32.u64 	%r17, %rd22;
	ld.global.f32 	%f111, [%rd2];
	ld.global.f32 	%f112, [%rd3];
	add.f32 	%f113, %f111, %f112;
	ld.global.f32 	%f114, [%rd2+4];
	ld.global.f32 	%f115, [%rd3+4];
	add.f32 	%f116, %f114, %f115;
	ld.global.f32 	%f117, [%rd2+8];
	ld.global.f32 	%f118, [%rd3+8];
	add.f32 	%f119, %f117, %f118;
	st.global.f32 	[%rd2], %f113;
	st.global.f32 	[%rd2+4], %f116;
	st.global.f32 	[%rd2+8], %f119;
	cvt.rn.f32.s32 	%f120, %r17;
	ld.global.f32 	%f121, [%rd3];
	fma.rn.f32 	%f122, %f120, 0f3DCCCCCD, %f121;
	ld.global.f32 	%f123, [%rd3+4];
	fma.rn.f32 	%f124, %f120, 0f3DCCCCCD, %f123;
	ld.global.f32 	%f125, [%rd3+8];
	fma.rn.f32 	%f126, %f120, 0f3DCCCCCD, %f125;
	st.global.f32 	[%rd3], %f122;
	st.global.f32 	[%rd3+4], %f124;
	st.global.f32 	[%rd3+8], %f126;
	add.s32 	%r18, %r17, 1;
	ld.global.f32 	%f127, [%rd2];
	add.f32 	%f128, %f127, %f122;
	ld.global.f32 	%f129, [%rd2+4];
	add.f32 	%f130, %f129, %f124;
	ld.global.f32 	%f131, [%rd2+8];
	add.f32 	%f132, %f131, %f126;
	st.global.f32 	[%rd2], %f128;
	st.global.f32 	[%rd2+4], %f130;
	st.global.f32 	[%rd2+8], %f132;
	cvt.rn.f32.s32 	%f133, %r18;
	ld.global.f32 	%f134, [%rd3];
	fma.rn.f32 	%f135, %f133, 0f3DCCCCCD, %f134;
	ld.global.f32 	%f136, [%rd3+4];
	fma.rn.f32 	%f137, %f133, 0f3DCCCCCD, %f136;
	ld.global.f32 	%f138, [%rd3+8];
	fma.rn.f32 	%f139, %f133, 0f3DCCCCCD, %f138;
	st.global.f32 	[%rd3], %f135;
	st.global.f32 	[%rd3+4], %f137;
	st.global.f32 	[%rd3+8], %f139;
	add.s32 	%r19, %r17, 2;
	ld.global.f32 	%f140, [%rd2];
	add.f32 	%f141, %f140, %f135;
	ld.global.f32 	%f142, [%rd2+4];
	add.f32 	%f143, %f142, %f137;
	ld.global.f32 	%f144, [%rd2+8];
	add.f32 	%f145, %f144, %f139;
	st.global.f32 	[%rd2], %f141;
	st.global.f32 	[%rd2+4], %f143;
	st.global.f32 	[%rd2+8], %f145;
	cvt.rn.f32.s32 	%f146, %r19;
	ld.global.f32 	%f147, [%rd3];
	fma.rn.f32 	%f148, %f146, 0f3DCCCCCD, %f147;
	ld.global.f32 	%f149, [%rd3+4];
	fma.rn.f32 	%f150, %f146, 0f3DCCCCCD, %f149;
	ld.global.f32 	%f151, [%rd3+8];
	fma.rn.f32 	%f152, %f146, 0f3DCCCCCD, %f151;
	st.global.f32 	[%rd3], %f148;
	st.global.f32 	[%rd3+4], %f150;
	st.global.f32 	[%rd3+8], %f152;
	add.s32 	%r20, %r17, 3;
	ld.global.f32 	%f153, [%rd2];
	add.f32 	%f154, %f153, %f148;
	ld.global.f32 	%f155, [%rd2+4];
	add.f32 	%f156, %f155, %f150;
	ld.global.f32 	%f157, [%rd2+8];
	add.f32 	%f158, %f157, %f152;
	st.global.f32 	[%rd2], %f154;
	st.global.f32 	[%rd2+4], %f156;
	st.global.f32 	[%rd2+8], %f158;
	cvt.rn.f32.s32 	%f159, %r20;
	ld.global.f32 	%f160, [%rd3];
	fma.rn.f32 	%f161, %f159, 0f3DCCCCCD, %f160;
	ld.global.f32 	%f162, [%rd3+4];
	fma.rn.f32 	%f163, %f159, 0f3DCCCCCD, %f162;
	ld.global.f32 	%f164, [%rd3+8];
	fma.rn.f32 	%f165, %f159, 0f3DCCCCCD, %f164;
	st.global.f32 	[%rd3], %f161;
	st.global.f32 	[%rd3+4], %f163;
	st.global.f32 	[%rd3+8], %f165;
	add.s64 	%rd22, %rd22, 4;
$L__BB1_7:
	and.b32  	%r21, %r3, 3;
	setp.eq.s32 	%p6, %r21, 0;
	@%p6 bra 	$L__BB1_12;
	setp.eq.s32 	%p7, %r21, 1;
	@%p7 bra 	$L__BB1_10;
	cvt.u32.u64 	%r22, %rd22;
	ld.global.f32 	%f166, [%rd2];
	ld.global.f32 	%f167, [%rd3];
	add.f32 	%f168, %f166, %f167;
	ld.global.f32 	%f169, [%rd2+4];
	ld.global.f32 	%f170, [%rd3+4];
	add.f32 	%f171, %f169, %f170;
	ld.global.f32 	%f172, [%rd2+8];
	ld.global.f32 	%f173, [%rd3+8];
	add.f32 	%f174, %f172, %f173;
	st.global.f32 	[%rd2], %f168;
	st.global.f32 	[%rd2+4], %f171;
	st.global.f32 	[%rd2+8], %f174;
	cvt.rn.f32.s32 	%f175, %r22;
	ld.global.f32 	%f176, [%rd3];
	fma.rn.f32 	%f177, %f175, 0f3DCCCCCD, %f176;
	ld.global.f32 	%f178, [%rd3+4];
	fma.rn.f32 	%f179, %f175, 0f3DCCCCCD, %f178;
	ld.global.f32 	%f180, [%rd3+8];
	fma.rn.f32 	%f181, %f175, 0f3DCCCCCD, %f180;
	st.global.f32 	[%rd3], %f177;
	st.global.f32 	[%rd3+4], %f179;
	st.global.f32 	[%rd3+8], %f181;
	add.s32 	%r23, %r22, 1;
	ld.global.f32 	%f182, [%rd2];
	add.f32 	%f183, %f182, %f177;
	ld.global.f32 	%f184, [%rd2+4];
	add.f32 	%f185, %f184, %f179;
	ld.global.f32 	%f186, [%rd2+8];
	add.f32 	%f187, %f186, %f181;
	st.global.f32 	[%rd2], %f183;
	st.global.f32 	[%rd2+4], %f185;
	st.global.f32 	[%rd2+8], %f187;
	cvt.rn.f32.s32 	%f188, %r23;
	ld.global.f32 	%f189, [%rd3];
	fma.rn.f32 	%f190, %f188, 0f3DCCCCCD, %f189;
	ld.global.f32 	%f191, [%rd3+4];
	fma.rn.f32 	%f192, %f188, 0f3DCCCCCD, %f191;
	ld.global.f32 	%f193, [%rd3+8];
	fma.rn.f32 	%f194, %f188, 0f3DCCCCCD, %f193;
	st.global.f32 	[%rd3], %f190;
	st.global.f32 	[%rd3+4], %f192;
	st.global.f32 	[%rd3+8], %f194;
	add.s64 	%rd22, %rd22, 2;
$L__BB1_10:
	and.b32  	%r24, %r3, 1;
	setp.eq.b32 	%p8, %r24, 1;
	not.pred 	%p9, %p8;
	@%p9 bra 	$L__BB1_12;
	cvt.u32.u64 	%r25, %rd22;
	ld.global.f32 	%f195, [%rd2];
	ld.global.f32 	%f196, [%rd3];
	add.f32 	%f197, %f195, %f196;
	ld.global.f32 	%f198, [%rd2+4];
	ld.global.f32 	%f199, [%rd3+4];
	add.f32 	%f200, %f198, %f199;
	ld.global.f32 	%f201, [%rd2+8];
	ld.global.f32 	%f202, [%rd3+8];
	add.f32 	%f203, %f201, %f202;
	st.global.f32 	[%rd2], %f197;
	st.global.f32 	[%rd2+4], %f200;
	st.global.f32 	[%rd2+8], %f203;
	cvt.rn.f32.s32 	%f204, %r25;
	ld.global.f32 	%f205, [%rd3];
	fma.rn.f32 	%f206, %f204, 0f3DCCCCCD, %f205;
	ld.global.f32 	%f207, [%rd3+4];
	fma.rn.f32 	%f208, %f204, 0f3DCCCCCD, %f207;
	ld.global.f32 	%f209, [%rd3+8];
	fma.rn.f32 	%f210, %f204, 0f3DCCCCCD, %f209;
	st.global.f32 	[%rd3], %f206;
	st.global.f32 	[%rd3+4], %f208;
	st.global.f32 	[%rd3+8], %f210;
$L__BB1_12:
	ret;

}


// ===== COMPILED SASS (sm_100) =====

	.target	sm_100

	.elftype	@"ET_EXEC"


//--------------------- .note.nv.tkinfo           --------------------------
	.section	.note.nv.tkinfo,"",@"SHT_NOTE"
	.sectionflags	@"SHF_NOTE_NV_TKINFO"
	.tkinfo
        /*0018*/ 	.word	0x00000002
        /*0030*/ 	.string	""
        /*0030*/ 	.string	"ptxas"
        /*0030*/ 	.string	"Cuda compilation tools, release 13.0, V13.0.88"
        /*0030*/ 	.string	"Build cuda_13.0.r13.0/compiler.36424714_0"
        /*0030*/ 	.string	"-arch sm_100 -m 64 "



//--------------------- .note.nv.cuinfo           --------------------------
	.section	.note.nv.cuinfo,"",@"SHT_NOTE"
	.sectionflags	@"SHF_NOTE_NV_CUINFO"
        /*0018*/ 	.short	0x0002
        /*001a*/ 	.short	0x0064
        /*001c*/ 	.short	0x0082
	.zero		2


//--------------------- .nv.info                  --------------------------
	.section	.nv.info,"",@"SHT_CUDA_INFO"
	.align	4


	//----- nvinfo : EIATTR_REGCOUNT
	.align		4
        /*0000*/ 	.byte	0x04, 0x2f
        /*0002*/ 	.short	(.L_1 - .L_0)
	.align		4
.L_0:
        /*0004*/ 	.word	index@(_Z11saxpyKernelPfS_f)
        /*0008*/ 	.word	0x0000000a


	//----- nvinfo : EIATTR_FRAME_SIZE
	.align		4
.L_1:
        /*000c*/ 	.byte	0x04, 0x11
        /*000e*/ 	.short	(.L_3 - .L_2)
	.align		4
.L_2:
        /*0010*/ 	.word	index@(_Z11saxpyKernelPfS_f)
        /*0014*/ 	.word	0x00000000


	//----- nvinfo : EIATTR_REGCOUNT
	.align		4
.L_3:
        /*0018*/ 	.byte	0x04, 0x2f
        /*001a*/ 	.short	(.L_5 - .L_4)
	.align		4
.L_4:
        /*001c*/ 	.word	index@(_Z9simKernelP6float3S0_i)
        /*0020*/ 	.word	0x0000001c


	//----- nvinfo : EIATTR_FRAME_SIZE
	.align		4
.L_5:
        /*0024*/ 	.byte	0x04, 0x11
        /*0026*/ 	.short	(.L_7 - .L_6)
	.align		4
.L_6:
        /*0028*/ 	.word	index@(_Z9simKernelP6float3S0_i)
        /*002c*/ 	.word	0x00000000


	//----- nvinfo : EIATTR_MIN_STACK_SIZE
	.align		4
.L_7:
        /*0030*/ 	.byte	0x04, 0x12
        /*0032*/ 	.short	(.L_9 - .L_8)
	.align		4
.L_8:
        /*0034*/ 	.word	index@(_Z9simKernelP6float3S0_i)
        /*0038*/ 	.word	0x00000000


	//----- nvinfo : EIATTR_MIN_STACK_SIZE
	.align		4
.L_9:
        /*003c*/ 	.byte	0x04, 0x12
        /*003e*/ 	.short	(.L_11 - .L_10)
	.align		4
.L_10:
        /*0040*/ 	.word	index@(_Z11saxpyKernelPfS_f)
        /*0044*/ 	.word	0x00000000
.L_11:


//--------------------- .nv.compat                --------------------------
	.section	.nv.compat,"",@"SHT_CUDA_COMPAT_INFO"
	.align	4
        /*0000*/ 	.byte	0x02, 0x09, 0x00, 0x00, 0x02, 0x02, 0x01, 0x00, 0x02, 0x05, 0x05, 0x00, 0x03, 0x07, 0x01, 0x01
        /*0010*/ 	.byte	0x02, 0x03, 0x00, 0x00, 0x02, 0x06, 0x01, 0x00, 0x04, 0x0b, 0x08, 0x00, 0x09, 0x00, 0x00, 0x00
        /*0020*/ 	.byte	0x00, 0x00, 0x00, 0x00


//--------------------- .nv.info._Z9simKernelP6float3S0_i --------------------------
	.section	.nv.info._Z9simKernelP6float3S0_i,"",@"SHT_CUDA_INFO"
	.sectionflags	@""
	.align	4


	//----- nvinfo : EIATTR_CUDA_API_VERSION
	.align		4
        /*0000*/ 	.byte	0x04, 0x37
        /*0002*/ 	.short	(.L_13 - .L_12)
.L_12:
        /*0004*/ 	.word	0x00000082


	//----- nvinfo : EIATTR_KPARAM_INFO
	.align		4
.L_13:
        /*0008*/ 	.byte	0x04, 0x17
        /*000a*/ 	.short	(.L_15 - .L_14)
.L_14:
        /*000c*/ 	.word	0x00000000
        /*0010*/ 	.short	0x0002
        /*0012*/ 	.short	0x0010
        /*0014*/ 	.byte	0x00, 0xf0, 0x11, 0x00


	//----- nvinfo : EIATTR_KPARAM_INFO
	.align		4
.L_15:
        /*0018*/ 	.byte	0x04, 0x17
        /*001a*/ 	.short	(.L_17 - .L_16)
.L_16:
        /*001c*/ 	.word	0x00000000
        /*0020*/ 	.short	0x0001
        /*0022*/ 	.short	0x0008
        /*0024*/ 	.byte	0x00, 0xf5, 0x21, 0x00


	//----- nvinfo : EIATTR_KPARAM_INFO
	.align		4
.L_17:
        /*0028*/ 	.byte	0x04, 0x17
        /*002a*/ 	.short	(.L_19 - .L_18)
.L_18:
        /*002c*/ 	.word	0x00000000
        /*0030*/ 	.short	0x0000
        /*0032*/ 	.short	0x0000
        /*0034*/ 	.byte	0x00, 0xf5, 0x21, 0x00


	//----- nvinfo : EIATTR_SPARSE_MMA_MASK
	.align		4
.L_19:
        /*0038*/ 	.byte	0x03, 0x50
        /*003a*/ 	.short	0x0000


	//----- nvinfo : EIATTR_MAXREG_COUNT
	.align		4
        /*003c*/ 	.byte	0x03, 0x1b
        /*003e*/ 	.short	0x00ff


	//----- nvinfo : EIATTR_MERCURY_ISA_VERSION
	.align		4
        /*0040*/ 	.byte	0x03, 0x5f
        /*0042*/ 	.short	0x0101


	//----- nvinfo : EIATTR_VRC_CTA_INIT_COUNT
	.align		4
        /*0044*/ 	.byte	0x02, 0x4a
	.zero		1
	.zero		1


	//----- nvinfo : EIATTR_EXIT_INSTR_OFFSETS
	.align		4
        /*0048*/ 	.byte	0x04, 0x1c
        /*004a*/ 	.short	(.L_21 - .L_20)


	//   ....[0]....
.L_20:
        /*004c*/ 	.word	0x00000030


	//   ....[1]....
        /*0050*/ 	.word	0x00000bd0


	//   ....[2]....
        /*0054*/ 	.word	0x00001180


	//   ....[3]....
        /*0058*/ 	.word	0x00001480


	//   ....[4]....
        /*005c*/ 	.word	0x000015f0


	//----- nvinfo : EIATTR_CBANK_PARAM_SIZE
	.align		4
.L_21:
        /*0060*/ 	.byte	0x03, 0x19
        /*0062*/ 	.short	0x0014


	//----- nvinfo : EIATTR_PARAM_CBANK
	.align		4
        /*0064*/ 	.byte	0x04, 0x0a
        /*0066*/ 	.short	(.L_23 - .L_22)
	.align		4
.L_22:
        /*0068*/ 	.word	index@(.nv.constant0._Z9simKernelP6float3S0_i)
        /*006c*/ 	.short	0x0380
        /*006e*/ 	.short	0x0014


	//----- nvinfo : EIATTR_SW_WAR
	.align		4
.L_23:
        /*0070*/ 	.byte	0x04, 0x36
        /*0072*/ 	.short	(.L_25 - .L_24)
.L_24:
        /*0074*/ 	.word	0x00000008
.L_25:


//--------------------- .nv.info._Z11saxpyKernelPfS_f --------------------------
	.section	.nv.info._Z11saxpyKernelPfS_f,"",@"SHT_CUDA_INFO"
	.sectionflags	@""
	.align	4


	//----- nvinfo : EIATTR_CUDA_API_VERSION
	.align		4
        /*0000*/ 	.byte	0x04, 0x37
        /*0002*/ 	.short	(.L_27 - .L_26)
.L_26:
        /*0004*/ 	.word	0x00000082


	//----- nvinfo : EIATTR_KPARAM_INFO
	.align		4
.L_27:
        /*0008*/ 	.byte	0x04, 0x17
        /*000a*/ 	.short	(.L_29 - .L_28)
.L_28:
        /*000c*/ 	.word	0x00000000
        /*0010*/ 	.short	0x0002
        /*0012*/ 	.short	0x0010
        /*0014*/ 	.byte	0x00, 0xf0, 0x11, 0x00


	//----- nvinfo : EIATTR_KPARAM_INFO
	.align		4
.L_29:
        /*0018*/ 	.byte	0x04, 0x17
        /*001a*/ 	.short	(.L_31 - .L_30)
.L_30:
        /*001c*/ 	.word	0x00000000
        /*0020*/ 	.short	0x0001
        /*0022*/ 	.short	0x0008
        /*0024*/ 	.byte	0x00, 0xf5, 0x21, 0x00


	//----- nvinfo : EIATTR_KPARAM_INFO
	.align		4
.L_31:
        /*0028*/ 	.byte	0x04, 0x17
        /*002a*/ 	.short	(.L_33 - .L_32)
.L_32:
        /*002c*/ 	.word	0x00000000
        /*0030*/ 	.short	0x0000
        /*0032*/ 	.short	0x0000
        /*0034*/ 	.byte	0x00, 0xf5, 0x21, 0x00


	//----- nvinfo : EIATTR_SPARSE_MMA_MASK
	.align		4
.L_33:
        /*0038*/ 	.byte	0x03, 0x50
        /*003a*/ 	.short	0x0000


	//----- nvinfo : EIATTR_MAXREG_COUNT
	.align		4
        /*003c*/ 	.byte	0x03, 0x1b
        /*003e*/ 	.short	0x00ff


	//----- nvinfo : EIATTR_MERCURY_ISA_VERSION
	.align		4
        /*0040*/ 	.byte	0x03, 0x5f
        /*0042*/ 	.short	0x0101


	//----- nvinfo : EIATTR_VRC_CTA_INIT_COUNT
	.align		4
        /*0044*/ 	.byte	0x02, 0x4a
	.zero		1
	.zero		1


	//----- nvinfo : EIATTR_EXIT_INSTR_OFFSETS
	.align		4
        /*0048*/ 	.byte	0x04, 0x1c
        /*004a*/ 	.short	(.L_35 - .L_34)


	//   ....[0]....
.L_34:
        /*004c*/ 	.word	0x000000f0


	//----- nvinfo : EIATTR_CBANK_PARAM_SIZE
	.align		4
.L_35:
        /*0050*/ 	.byte	0x03, 0x19
        /*0052*/ 	.short	0x0014


	//----- nvinfo : EIATTR_PARAM_CBANK
	.align		4
        /*0054*/ 	.byte	0x04, 0x0a
        /*0056*/ 	.short	(.L_37 - .L_36)
	.align		4
.L_36:
        /*0058*/ 	.word	index@(.nv.constant0._Z11saxpyKernelPfS_f)
        /*005c*/ 	.short	0x0380
        /*005e*/ 	.short	0x0014


	//----- nvinfo : EIATTR_SW_WAR
	.align		4
.L_37:
        /*0060*/ 	.byte	0x04, 0x36
        /*0062*/ 	.short	(.L_39 - .L_38)
.L_38:
        /*0064*/ 	.word	0x00000008
.L_39:


//--------------------- .nv.callgraph             --------------------------
	.section	.nv.callgraph,"",@"SHT_CUDA_CALLGRAPH"
	.align	4
	.sectionentsize	8
	.align		4
        /*0000*/ 	.word	0x00000000
	.align		4
        /*0004*/ 	.word	0xffffffff
	.align		4
        /*0008*/ 	.word	0x00000000
	.align		4
        /*000c*/ 	.word	0xfffffffe
	.align		4
        /*0010*/ 	.word	0x00000000
	.align		4
        /*0014*/ 	.word	0xfffffffd
	.align		4
        /*0018*/ 	.word	0x00000000
	.align		4
        /*001c*/ 	.word	0xfffffffc


//--------------------- .text._Z9simKernelP6float3S0_i --------------------------
	.section	.text._Z9simKernelP6float3S0_i,"ax",@progbits
	.align	128
        .global         _Z9simKernelP6float3S0_i
        .type           _Z9simKernelP6float3S0_i,@function
        .size           _Z9simKernelP6float3S0_i,(.L_x_6 - _Z9simKernelP6float3S0_i)
        .other          _Z9simKernelP6float3S0_i,@"STO_CUDA_ENTRY STV_DEFAULT"
_Z9simKernelP6float3S0_i:
.text._Z9simKernelP6float3S0_i:
[----:B------:R-:W-:Y:S08]  /*0000*/  LDC R1, c[0x0][0x37c] ;  /* 0x0000df00ff017b82 */ /* 0x000ff00000000800 */
[----:B------:R-:W0:Y:S02]  /*0010*/  LDC R0, c[0x0][0x390] ;  /* 0x0000e400ff007b82 */ /* 0x000e240000000800 */
[----:B0-----:R-:W-:-:S13]  /*0020*/  ISETP.NE.AND P0, PT, R0, RZ, PT ;  /* 0x000000ff0000720c */ /* 0x001fda0003f05270 */
[----:B------:R-:W-:Y:S05]  /*0030*/  @!P0 EXIT ;  /* 0x000000000000894d */ /* 0x000fea0003800000 */
[----:B------:R-:W0:Y:S01]  /*0040*/  S2R R7, SR_TID.X ;  /* 0x0000000000077919 */ /* 0x000e220000002100 */
[----:B------:R-:W1:Y:S01]  /*0050*/  LDC.64 R2, c[0x0][0x380] ;  /* 0x0000e000ff027b82 */ /* 0x000e620000000a00 */
[----:B------:R-:W0:Y:S01]  /*0060*/  LDCU UR4, c[0x0][0x360] ;  /* 0x00006c00ff0477ac */ /* 0x000e220008000800 */
[C---:B------:R-:W-:Y:S01]  /*0070*/  ISETP.GE.U32.AND P0, PT, R0.reuse, 0x8, PT ;  /* 0x000000080000780c */ /* 0x040fe20003f06070 */
[----:B------:R-:W0:Y:S01]  /*0080*/  S2R R6, SR_CTAID.X ;  /* 0x0000000000067919 */ /* 0x000e220000002500 */
[----:B------:R-:W-:Y:S01]  /*0090*/  LOP3.LUT P1, RZ, R0, 0x7, RZ, 0xc0, !PT ;  /* 0x0000000700ff7812 */ /* 0x000fe2000782c0ff */
[----:B------:R-:W2:Y:S03]  /*00a0*/  LDCU.64 UR6, c[0x0][0x358] ;  /* 0x00006b00ff0677ac */ /* 0x000ea60008000a00 */
[----:B------:R-:W3:Y:S01]  /*00b0*/  LDC.64 R4, c[0x0][0x388] ;  /* 0x0000e200ff047b82 */ /* 0x000ee20000000a00 */
[----:B0-----:R-:W-:-:S02]  /*00c0*/  IMAD R7, R6, UR4, R7 ;  /* 0x0000000406077c24 */ /* 0x001fc4000f8e0207 */
[----:B------:R-:W-:Y:S02]  /*00d0*/  HFMA2 R6, -RZ, RZ, 0, 0 ;  /* 0x00000000ff067431 */ /* 0x000fe400000001ff */
[----:B-1----:R-:W-:-:S04]  /*00e0*/  IMAD.WIDE R2, R7, 0xc, R2 ;  /* 0x0000000c07027825 */ /* 0x002fc800078e0202 */
[----:B---3--:R-:W-:Y:S01]  /*00f0*/  IMAD.WIDE R4, R7, 0xc, R4 ;  /* 0x0000000c07047825 */ /* 0x008fe200078e0204 */
[----:B--2---:R-:W-:Y:S06]  /*0100*/  @!P0 BRA `(.L_x_0) ;  /* 0x0000000800b08947 */ /* 0x004fec0003800000 */
[----:B------:R0:W5:Y:S04]  /*0110*/  LDG.E R9, desc[UR6][R4.64] ;  /* 0x0000000604097981 */ /* 0x000168000c1e1900 */
[----:B------:R0:W5:Y:S04]  /*0120*/  LDG.E R11, desc[UR6][R4.64+0x4] ;  /* 0x00000406040b7981 */ /* 0x000168000c1e1900 */
[----:B------:R0:W5:Y:S01]  /*0130*/  LDG.E R13, desc[UR6][R4.64+0x8] ;  /* 0x00000806040d7981 */ /* 0x000162000c1e1900 */
[----:B------:R-:W-:Y:S01]  /*0140*/  LOP3.LUT R6, R0, 0xfffffff8, RZ, 0xc0, !PT ;  /* 0xfffffff800067812 */ /* 0x000fe200078ec0ff */
[----:B------:R-:W-:Y:S01]  /*0150*/  UMOV UR4, 0x3 ;  /* 0x0000000300047882 */ /* 0x000fe20000000000 */
[----:B------:R-:W-:-:S02]  /*0160*/  SHF.R.S32.HI R7, RZ, 0x1f, R0 ;  /* 0x0000001fff077819 */ /* 0x000fc40000011400 */
[----:B------:R-:W-:-:S07]  /*0170*/  MOV R8, R6 ;  /* 0x0000000600087202 */ /* 0x000fce0000000f00 */
.L_x_1:
[----:B------:R-:W2:Y:S04]  /*0180*/  LDG.E R10, desc[UR6][R2.64] ;  /* 0x00000006020a7981 */ /* 0x000ea8000c1e1900 */
[----:B------:R-:W3:Y:S04]  /*0190*/  LDG.E R12, desc[UR6][R2.64+0x4] ;  /* 0x00000406020c7981 */ /* 0x000ee8000c1e1900 */
[----:B------:R-:W4:Y:S01]  /*01a0*/  LDG.E R14, desc[UR6][R2.64+0x8] ;  /* 0x00000806020e7981 */ /* 0x000f22000c1e1900 */
[----:B-12--5:R-:W-:Y:S01]  /*01b0*/  FADD R9, R10, R9 ;  /* 0x000000090a097221 */ /* 0x026fe20000000000 */
[----:B---3--:R-:W-:-:S04]  /*01c0*/  FADD R11, R12, R11 ;  /* 0x0000000b0c0b7221 */ /* 0x008fc80000000000 */
[----:B------:R1:W-:Y:S01]  /*01d0*/  STG.E desc[UR6][R2.64], R9 ;  /* 0x0000000902007986 */ /* 0x0003e2000c101906 */
[----:B----4-:R-:W-:-:S03]  /*01e0*/  FADD R13, R14, R13 ;  /* 0x0000000d0e0d7221 */ /* 0x010fc60000000000 */
[----:B------:R2:W-:Y:S04]  /*01f0*/  STG.E desc[UR6][R2.64+0x4], R11 ;  /* 0x0000040b02007986 */ /* 0x0005e8000c101906 */
[----:B------:R3:W-:Y:S04]  /*0200*/  STG.E desc[UR6][R2.64+0x8], R13 ;  /* 0x0000080d02007986 */ /* 0x0007e8000c101906 */
[----:B------:R-:W4:Y:S04]  /*0210*/  LDG.E R15, desc[UR6][R4.64] ;  /* 0x00000006040f7981 */ /* 0x000f28000c1e1900 */
[----:B------:R-:W2:Y:S04]  /*0220*/  LDG.E R17, desc[UR6][R4.64+0x4] ;  /* 0x0000040604117981 */ /* 0x000ea8000c1e1900 */
[----:B------:R-:W3:Y:S01]  /*0230*/  LDG.E R19, desc[UR6][R4.64+0x8] ;  /* 0x0000080604137981 */ /* 0x000ee2000c1e1900 */
[----:B------:R-:W-:-:S06]  /*0240*/  UIADD3 UR5, UPT, UPT, UR4, -0x3, URZ ;  /* 0xfffffffd04057890 */ /* 0x000fcc000fffe0ff */
[----:B------:R-:W-:-:S05]  /*0250*/  I2FP.F32.S32 R10, UR5 ;  /* 0x00000005000a7c45 */ /* 0x000fca0008201400 */
[C---:B----4-:R-:W-:Y:S01]  /*0260*/  FFMA R15, R10.reuse, 0.10000000149011611938, R15 ;  /* 0x3dcccccd0a0f7823 */ /* 0x050fe2000000000f */
[----:B--2---:R-:W-:-:S04]  /*0270*/  FFMA R17, R10, 0.10000000149011611938, R17 ;  /* 0x3dcccccd0a117823 */ /* 0x004fc80000000011 */
[----:B------:R2:W-:Y:S01]  /*0280*/  STG.E desc[UR6][R4.64], R15 ;  /* 0x0000000f04007986 */ /* 0x0005e2000c101906 */
[----:B---3--:R-:W-:-:S03]  /*0290*/  FFMA R19, R10, 0.10000000149011611938, R19 ;  /* 0x3dcccccd0a137823 */ /* 0x008fc60000000013 */
[----:B------:R3:W-:Y:S04]  /*02a0*/  STG.E desc[UR6][R4.64+0x4], R17 ;  /* 0x0000041104007986 */ /* 0x0007e8000c101906 */
[----:B------:R4:W-:Y:S04]  /*02b0*/  STG.E desc[UR6][R4.64+0x8], R19 ;  /* 0x0000081304007986 */ /* 0x0009e8000c101906 */
[----:B------:R-:W1:Y:S04]  /*02c0*/  LDG.E R10, desc[UR6][R2.64] ;  /* 0x00000006020a7981 */ /* 0x000e68000c1e1900 */
[----:B------:R-:W2:Y:S04]  /*02d0*/  LDG.E R12, desc[UR6][R2.64+0x4] ;  /* 0x00000406020c7981 */ /* 0x000ea8000c1e1900 */
[----:B------:R-:W3:Y:S01]  /*02e0*/  LDG.E R14, desc[UR6][R2.64+0x8] ;  /* 0x00000806020e7981 */ /* 0x000ee2000c1e1900 */
[----:B-1----:R-:W-:Y:S01]  /*02f0*/  FADD R9, R15, R10 ;  /* 0x0000000a0f097221 */ /* 0x002fe20000000000 */
[----:B--2---:R-:W-:-:S04]  /*0300*/  FADD R11, R17, R12 ;  /* 0x0000000c110b7221 */ /* 0x004fc80000000000 */
[----:B------:R1:W-:Y:S01]  /*0310*/  STG.E desc[UR6][R2.64], R9 ;  /* 0x0000000902007986 */ /* 0x0003e2000c101906 */
[----:B---3--:R-:W-:-:S03]  /*0320*/  FADD R13, R19, R14 ;  /* 0x0000000e130d7221 */ /* 0x008fc60000000000 */
[----:B------:R2:W-:Y:S04]  /*0330*/  STG.E desc[UR6][R2.64+0x4], R11 ;  /* 0x0000040b02007986 */ /* 0x0005e8000c101906 */
[----:B------:R3:W-:Y:S04]  /*0340*/  STG.E desc[UR6][R2.64+0x8], R13 ;  /* 0x0000080d02007986 */ /* 0x0007e8000c101906 */
[----:B------:R-:W2:Y:S04]  /*0350*/  LDG.E R15, desc[UR6][R4.64] ;  /* 0x00000006040f7981 */ /* 0x000ea8000c1e1900 */
[----:B------:R-:W3:Y:S04]  /*0360*/  LDG.E R17, desc[UR6][R4.64+0x4] ;  /* 0x0000040604117981 */ /* 0x000ee8000c1e1900 */
[----:B----4-:R-:W4:Y:S01]  /*0370*/  LDG.E R19, desc[UR6][R4.64+0x8] ;  /* 0x0000080604137981 */ /* 0x010f22000c1e1900 */
[----:B------:R-:W-:-:S06]  /*0380*/  UIADD3 UR5, UPT, UPT, UR4, -0x2, URZ ;  /* 0xfffffffe04057890 */ /* 0x000fcc000fffe0ff */
[----:B------:R-:W-:-:S05]  /*0390*/  I2FP.F32.S32 R10, UR5 ;  /* 0x00000005000a7c45 */ /* 0x000fca0008201400 */
[C---:B--2---:R-:W-:Y:S01]  /*03a0*/  FFMA R15, R10.reuse, 0.10000000149011611938, R15 ;  /* 0x3dcccccd0a0f7823 */ /* 0x044fe2000000000f */
[----:B---3--:R-:W-:-:S04]  /*03b0*/  FFMA R17, R10, 0.10000000149011611938, R17 ;  /* 0x3dcccccd0a117823 */ /* 0x008fc80000000011 */
[----:B------:R2:W-:Y:S01]  /*03c0*/  STG.E desc[UR6][R4.64], R15 ;  /* 0x0000000f04007986 */ /* 0x0005e2000c101906 */
[----:B----4-:R-:W-:-:S03]  /*03d0*/  FFMA R19, R10, 0.10000000149011611938, R19 ;  /* 0x3dcccccd0a137823 */ /* 0x010fc60000000013 */
        /* <DEDUP_REMOVED lines=53> */
[----:B------:R-:W-:-:S06]  /*0730*/  UIADD3 UR5, UPT, UPT, UR4, 0x1, URZ ;  /* 0x0000000104057890 */ /* 0x000fcc000fffe0ff */
        /* <DEDUP_REMOVED lines=32> */
[----:B------:R-:W-:Y:S01]  /*0940*/  STG.E desc[UR6][R2.64], R9 ;  /* 0x0000000902007986 */ /* 0x000fe2000c101906 */
[----:B---3--:R-:W-:-:S03]  /*0950*/  FADD R13, R19, R14 ;  /* 0x0000000e130d7221 */ /* 0x008fc60000000000 */
[----:B------:R-:W-:Y:S04]  /*0960*/  STG.E desc[UR6][R2.64+0x4], R11 ;  /* 0x0000040b02007986 */ /* 0x000fe8000c101906 */
        /* <DEDUP_REMOVED lines=12> */
[----:B------:R-:W3:Y:S04]  /*0a30*/  LDG.E R10, desc[UR6][R2.64] ;  /* 0x00000006020a7981 */ /* 0x000ee8000c1e1900 */
[----:B------:R-:W4:Y:S04]  /*0a40*/  LDG.E R12, desc[UR6][R2.64+0x4] ;  /* 0x00000406020c7981 */ /* 0x000f28000c1e1900 */
[----:B------:R-:W2:Y:S01]  /*0a50*/  LDG.E R14, desc[UR6][R2.64+0x8] ;  /* 0x00000806020e7981 */ /* 0x000ea2000c1e1900 */
[----:B------:R-:W-:Y:S01]  /*0a60*/  IADD3 R8, P0, PT, R8, -0x8, RZ ;  /* 0xfffffff808087810 */ /* 0x000fe20007f1e0ff */
[----:B---3--:R-:W-:Y:S01]  /*0a70*/  FADD R21, R15, R10 ;  /* 0x0000000a0f157221 */ /* 0x008fe20000000000 */
[----:B----4-:R-:W-:-:S04]  /*0a80*/  FADD R23, R17, R12 ;  /* 0x0000000c11177221 */ /* 0x010fc80000000000 */
[----:B------:R3:W-:Y:S01]  /*0a90*/  STG.E desc[UR6][R2.64], R21 ;  /* 0x0000001502007986 */ /* 0x0007e2000c101906 */
[----:B--2---:R-:W-:-:S03]  /*0aa0*/  FADD R25, R19, R14 ;  /* 0x0000000e13197221 */ /* 0x004fc60000000000 */
[----:B------:R3:W-:Y:S04]  /*0ab0*/  STG.E desc[UR6][R2.64+0x4], R23 ;  /* 0x0000041702007986 */ /* 0x0007e8000c101906 */
[----:B------:R3:W-:Y:S04]  /*0ac0*/  STG.E desc[UR6][R2.64+0x8], R25 ;  /* 0x0000081902007986 */ /* 0x0007e8000c101906 */
[----:B------:R-:W2:Y:S04]  /*0ad0*/  LDG.E R10, desc[UR6][R4.64] ;  /* 0x00000006040a7981 */ /* 0x000ea8000c1e1900 */
[----:B------:R-:W4:Y:S04]  /*0ae0*/  LDG.E R12, desc[UR6][R4.64+0x4] ;  /* 0x00000406040c7981 */ /* 0x000f28000c1e1900 */
[----:B------:R-:W3:Y:S01]  /*0af0*/  LDG.E R14, desc[UR6][R4.64+0x8] ;  /* 0x00000806040e7981 */ /* 0x000ee2000c1e1900 */
[----:B------:R-:W-:Y:S01]  /*0b00*/  UIADD3 UR5, UPT, UPT, UR4, 0x4, URZ ;  /* 0x0000000404057890 */ /* 0x000fe2000fffe0ff */
[----:B------:R-:W-:Y:S01]  /*0b10*/  IADD3.X R7, PT, PT, R7, -0x1, RZ, P0, !PT ;  /* 0xffffffff07077810 */ /* 0x000fe200007fe4ff */
[----:B------:R-:W-:Y:S01]  /*0b20*/  UIADD3 UR4, UPT, UPT, UR4, 0x8, URZ ;  /* 0x0000000804047890 */ /* 0x000fe2000fffe0ff */
[----:B------:R-:W-:-:S03]  /*0b30*/  ISETP.NE.U32.AND P0, PT, R8, RZ, PT ;  /* 0x000000ff0800720c */ /* 0x000fc60003f05070 */
[----:B-1----:R-:W-:Y:S02]  /*0b40*/  I2FP.F32.S32 R13, UR5 ;  /* 0x00000005000d7c45 */ /* 0x002fe40008201400 */
[----:B------:R-:W-:-:S03]  /*0b50*/  ISETP.NE.AND.EX P0, PT, R7, RZ, PT, P0 ;  /* 0x000000ff0700720c */ /* 0x000fc60003f05300 */
[C---:B--2---:R-:W-:Y:S01]  /*0b60*/  FFMA R9, R13.reuse, 0.10000000149011611938, R10 ;  /* 0x3dcccccd0d097823 */ /* 0x044fe2000000000a */
[----:B----4-:R-:W-:-:S04]  /*0b70*/  FFMA R11, R13, 0.10000000149011611938, R12 ;  /* 0x3dcccccd0d0b7823 */ /* 0x010fc8000000000c */
[----:B------:R1:W-:Y:S01]  /*0b80*/  STG.E desc[UR6][R4.64], R9 ;  /* 0x0000000904007986 */ /* 0x0003e2000c101906 */
[----:B---3--:R-:W-:-:S03]  /*0b90*/  FFMA R13, R13, 0.10000000149011611938, R14 ;  /* 0x3dcccccd0d0d7823 */ /* 0x008fc6000000000e */
[----:B------:R1:W-:Y:S04]  /*0ba0*/  STG.E desc[UR6][R4.64+0x4], R11 ;  /* 0x0000040b04007986 */ /* 0x0003e8000c101906 */
[----:B------:R1:W-:Y:S01]  /*0bb0*/  STG.E desc[UR6][R4.64+0x8], R13 ;  /* 0x0000080d04007986 */ /* 0x0003e2000c101906 */
[----:B------:R-:W-:Y:S05]  /*0bc0*/  @P0 BRA `(.L_x_1) ;  /* 0xfffffff4006c0947 */ /* 0x000fea000383ffff */
.L_x_0:
[----:B------:R-:W-:Y:S05]  /*0bd0*/  @!P1 EXIT ;  /* 0x000000000000994d */ /* 0x000fea0003800000 */
[----:B------:R-:W-:-:S04]  /*0be0*/  LOP3.LUT R7, R0, 0x7, RZ, 0xc0, !PT ;  /* 0x0000000700077812 */ /* 0x000fc800078ec0ff */
[----:B------:R-:W-:-:S04]  /*0bf0*/  IADD3 R7, P1, PT, R7, -0x1, RZ ;  /* 0xffffffff07077810 */ /* 0x000fc80007f3e0ff */
[----:B------:R-:W-:Y:S02]  /*0c00*/  ISETP.GE.U32.AND P0, PT, R7, 0x3, PT ;  /* 0x000000030700780c */ /* 0x000fe40003f06070 */
[----:B------:R-:W-:Y:S02]  /*0c10*/  IADD3.X R7, PT, PT, RZ, -0x1, RZ, P1, !PT ;  /* 0xffffffffff077810 */ /* 0x000fe40000ffe4ff */
[----:B------:R-:W-:Y:S02]  /*0c20*/  LOP3.LUT P1, R14, R0, 0x3, RZ, 0xc0, !PT ;  /* 0x00000003000e7812 */ /* 0x000fe4000782c0ff */
[----:B------:R-:W-:-:S13]  /*0c30*/  ISETP.GE.U32.AND.EX P0, PT, R7, RZ, PT, P0 ;  /* 0x000000ff0700720c */ /* 0x000fda0003f06100 */
[----:B------:R-:W-:Y:S05]  /*0c40*/  @!P0 BRA `(.L_x_2) ;  /* 0x00000004004c8947 */ /* 0x000fea0003800000 */
[----:B------:R-:W2:Y:S04]  /*0c50*/  LDG.E R7, desc[UR6][R2.64] ;  /* 0x0000000602077981 */ /* 0x000ea8000c1e1900 */
[----:B------:R-:W2:Y:S04]  /*0c60*/  LDG.E R8, desc[UR6][R4.64] ;  /* 0x0000000604087981 */ /* 0x000ea8000c1e1900 */
[----:B-1----:R-:W3:Y:S04]  /*0c70*/  LDG.E R9, desc[UR6][R2.64+0x4] ;  /* 0x0000040602097981 */ /* 0x002ee8000c1e1900 */
[----:B------:R-:W3:Y:S04]  /*0c80*/  LDG.E R10, desc[UR6][R4.64+0x4] ;  /* 0x00000406040a7981 */ /* 0x000ee8000c1e1900 */
[----:B------:R-:W4:Y:S04]  /*0c90*/  LDG.E R12, desc[UR6][R4.64+0x8] ;  /* 0x00000806040c7981 */ /* 0x000f28000c1e1900 */
[----:B------:R-:W4:Y:S01]  /*0ca0*/  LDG.E R11, desc[UR6][R2.64+0x8] ;  /* 0x00000806020b7981 */ /* 0x000f22000c1e1900 */
[----:B--2---:R-:W-:-:S05]  /*0cb0*/  FADD R7, R7, R8 ;  /* 0x0000000807077221 */ /* 0x004fca0000000000 */
[----:B------:R-:W-:Y:S01]  /*0cc0*/  STG.E desc[UR6][R2.64], R7 ;  /* 0x0000000702007986 */ /* 0x000fe2000c101906 */
[----:B---3--:R-:W-:-:S05]  /*0cd0*/  FADD R9, R9, R10 ;  /* 0x0000000a09097221 */ /* 0x008fca0000000000 */
[----:B------:R1:W-:Y:S01]  /*0ce0*/  STG.E desc[UR6][R2.64+0x4], R9 ;  /* 0x0000040902007986 */ /* 0x0003e2000c101906 */
[----:B----4-:R-:W-:-:S05]  /*0cf0*/  FADD R11, R11, R12 ;  /* 0x0000000c0b0b7221 */ /* 0x010fca0000000000 */
[----:B------:R2:W-:Y:S04]  /*0d00*/  STG.E desc[UR6][R2.64+0x8], R11 ;  /* 0x0000080b02007986 */ /* 0x0005e8000c101906 */
[----:B------:R-:W3:Y:S04]  /*0d10*/  LDG.E R13, desc[UR6][R4.64] ;  /* 0x00000006040d7981 */ /* 0x000ee8000c1e1900 */
[----:B------:R-:W4:Y:S04]  /*0d20*/  LDG.E R15, desc[UR6][R4.64+0x4] ;  /* 0x00000406040f7981 */ /* 0x000f28000c1e1900 */
[----:B------:R-:W5:Y:S01]  /*0d30*/  LDG.E R17, desc[UR6][R4.64+0x8] ;  /* 0x0000080604117981 */ /* 0x000f62000c1e1900 */
[----:B------:R-:W-:-:S05]  /*0d40*/  I2FP.F32.S32 R8, R6 ;  /* 0x0000000600087245 */ /* 0x000fca0000201400 */
[C---:B---3--:R-:W-:Y:S01]  /*0d50*/  FFMA R13, R8.reuse, 0.10000000149011611938, R13 ;  /* 0x3dcccccd080d7823 */ /* 0x048fe2000000000d */
[----:B----4-:R-:W-:-:S04]  /*0d60*/  FFMA R15, R8, 0.10000000149011611938, R15 ;  /* 0x3dcccccd080f7823 */ /* 0x010fc8000000000f */
[----:B------:R3:W-:Y:S01]  /*0d70*/  STG.E desc[UR6][R4.64], R13 ;  /* 0x0000000d04007986 */ /* 0x0007e2000c101906 */
[----:B-----5:R-:W-:-:S03]  /*0d80*/  FFMA R17, R8, 0.10000000149011611938, R17 ;  /* 0x3dcccccd08117823 */ /* 0x020fc60000000011 */
[----:B------:R4:W-:Y:S04]  /*0d90*/  STG.E desc[UR6][R4.64+0x4], R15 ;  /* 0x0000040f04007986 */ /* 0x0009e8000c101906 */
[----:B------:R-:W-:Y:S04]  /*0da0*/  STG.E desc[UR6][R4.64+0x8], R17 ;  /* 0x0000081104007986 */ /* 0x000fe8000c101906 */
[----:B------:R-:W1:Y:S04]  /*0db0*/  LDG.E R8, desc[UR6][R2.64] ;  /* 0x0000000602087981 */ /* 0x000e68000c1e1900 */
[----:B------:R-:W2:Y:S04]  /*0dc0*/  LDG.E R10, desc[UR6][R2.64+0x4] ;  /* 0x00000406020a7981 */ /* 0x000ea8000c1e1900 */
[----:B------:R-:W5:Y:S01]  /*0dd0*/  LDG.E R12, desc[UR6][R2.64+0x8] ;  /* 0x00000806020c7981 */ /* 0x000f62000c1e1900 */
[----:B-1----:R-:W-:Y:S01]  /*0de0*/  FADD R9, R13, R8 ;  /* 0x000000080d097221 */ /* 0x002fe20000000000 */
[----:B--2---:R-:W-:-:S04]  /*0df0*/  FADD R11, R15, R10 ;  /* 0x0000000a0f0b7221 */ /* 0x004fc80000000000 */
[----:B------:R1:W-:Y:S01]  /*0e00*/  STG.E desc[UR6][R2.64], R9 ;  /* 0x0000000902007986 */ /* 0x0003e2000c101906 */
[----:B-----5:R-:W-:-:S03]  /*0e10*/  FADD R19, R17, R12 ;  /* 0x0000000c11137221 */ /* 0x020fc60000000000 */
[----:B------:R2:W-:Y:S04]  /*0e20*/  STG.E desc[UR6][R2.64+0x4], R11 ;  /* 0x0000040b02007986 */ /* 0x0005e8000c101906 */
[----:B------:R-:W-:Y:S04]  /*0e30*/  STG.E desc[UR6][R2.64+0x8], R19 ;  /* 0x0000081302007986 */ /* 0x000fe8000c101906 */
[----:B------:R-:W3:Y:S04]  /*0e40*/  LDG.E R8, desc[UR6][R4.64] ;  /* 0x0000000604087981 */ /* 0x000ee8000c1e1900 */
[----:B------:R-:W4:Y:S04]  /*0e50*/  LDG.E R10, desc[UR6][R4.64+0x4] ;  /* 0x00000406040a7981 */ /* 0x000f28000c1e1900 */
[----:B------:R-:W5:Y:S01]  /*0e60*/  LDG.E R12, desc[UR6][R4.64+0x8] ;  /* 0x00000806040c7981 */ /* 0x000f62000c1e1900 */
[----:B------:R-:W-:-:S04]  /*0e70*/  IADD3 R7, PT, PT, R6, 0x1, RZ ;  /* 0x0000000106077810 */ /* 0x000fc80007ffe0ff */
[----:B------:R-:W-:-:S05]  /*0e80*/  I2FP.F32.S32 R7, R7 ;  /* 0x0000000700077245 */ /* 0x000fca0000201400 */
[C---:B---3--:R-:W-:Y:S01]  /*0e90*/  FFMA R13, R7.reuse, 0.10000000149011611938, R8 ;  /* 0x3dcccccd070d7823 */ /* 0x048fe20000000008 */
[----:B----4-:R-:W-:-:S04]  /*0ea0*/  FFMA R15, R7, 0.10000000149011611938, R10 ;  /* 0x3dcccccd070f7823 */ /* 0x010fc8000000000a */
[----:B------:R-:W-:Y:S01]  /*0eb0*/  STG.E desc[UR6][R4.64], R13 ;  /* 0x0000000d04007986 */ /* 0x000fe2000c101906 */
[----:B-----5:R-:W-:-:S03]  /*0ec0*/  FFMA R7, R7, 0.10000000149011611938, R12 ;  /* 0x3dcccccd07077823 */ /* 0x020fc6000000000c */
[----:B------:R-:W-:Y:S04]  /*0ed0*/  STG.E desc[UR6][R4.64+0x4], R15 ;  /* 0x0000040f04007986 */ /* 0x000fe8000c101906 */
[----:B------:R3:W-:Y:S04]  /*0ee0*/  STG.E desc[UR6][R4.64+0x8], R7 ;  /* 0x0000080704007986 */ /* 0x0007e8000c101906 */
[----:B------:R-:W1:Y:S04]  /*0ef0*/  LDG.E R8, desc[UR6][R2.64] ;  /* 0x0000000602087981 */ /* 0x000e68000c1e1900 */
[----:B------:R-:W2:Y:S04]  /*0f00*/  LDG.E R10, desc[UR6][R2.64+0x4] ;  /* 0x00000406020a7981 */ /* 0x000ea8000c1e1900 */
[----:B------:R-:W4:Y:S01]  /*0f10*/  LDG.E R12, desc[UR6][R2.64+0x8] ;  /* 0x00000806020c7981 */ /* 0x000f22000c1e1900 */
[----:B-1----:R-:W-:Y:S01]  /*0f20*/  FADD R9, R13, R8 ;  /* 0x000000080d097221 */ /* 0x002fe20000000000 */
[----:B--2---:R-:W-:-:S04]  /*0f30*/  FADD R11, R15, R10 ;  /* 0x0000000a0f0b7221 */ /* 0x004fc80000000000 */
[----:B------:R1:W-:Y:S01]  /*0f40*/  STG.E desc[UR6][R2.64], R9 ;  /* 0x0000000902007986 */ /* 0x0003e2000c101906 */
[----:B----4-:R-:W-:-:S03]  /*0f50*/  FADD R17, R7, R12 ;  /* 0x0000000c07117221 */ /* 0x010fc60000000000 */
[----:B------:R2:W-:Y:S04]  /*0f60*/  STG.E desc[UR6][R2.64+0x4], R11 ;  /* 0x0000040b02007986 */ /* 0x0005e8000c101906 */
[----:B------:R4:W-:Y:S04]  /*0f70*/  STG.E desc[UR6][R2.64+0x8], R17 ;  /* 0x0000081102007986 */ /* 0x0009e8000c101906 */
[----:B------:R-:W5:Y:S04]  /*0f80*/  LDG.E R8, desc[UR6][R4.64] ;  /* 0x0000000604087981 */ /* 0x000f68000c1e1900 */
[----:B------:R-:W2:Y:S04]  /*0f90*/  LDG.E R10, desc[UR6][R4.64+0x4] ;  /* 0x00000406040a7981 */ /* 0x000ea8000c1e1900 */
[----:B------:R-:W4:Y:S01]  /*0fa0*/  LDG.E R12, desc[UR6][R4.64+0x8] ;  /* 0x00000806040c7981 */ /* 0x000f22000c1e1900 */
[----:B---3--:R-:W-:-:S04]  /*0fb0*/  IADD3 R7, PT, PT, R6, 0x2, RZ ;  /* 0x0000000206077810 */ /* 0x008fc80007ffe0ff */
[----:B------:R-:W-:-:S05]  /*0fc0*/  I2FP.F32.S32 R7, R7 ;  /* 0x0000000700077245 */ /* 0x000fca0000201400 */
[C---:B-----5:R-:W-:Y:S01]  /*0fd0*/  FFMA R13, R7.reuse, 0.10000000149011611938, R8 ;  /* 0x3dcccccd070d7823 */ /* 0x060fe20000000008 */
[----:B--2---:R-:W-:-:S04]  /*0fe0*/  FFMA R15, R7, 0.10000000149011611938, R10 ;  /* 0x3dcccccd070f7823 */ /* 0x004fc8000000000a */
[----:B------:R-:W-:Y:S01]  /*0ff0*/  STG.E desc[UR6][R4.64], R13 ;  /* 0x0000000d04007986 */ /* 0x000fe2000c101906 */
[----:B----4-:R-:W-:-:S03]  /*1000*/  FFMA R7, R7, 0.10000000149011611938, R12 ;  /* 0x3dcccccd07077823 */ /* 0x010fc6000000000c */
[----:B------:R-:W-:Y:S04]  /*1010*/  STG.E desc[UR6][R4.64+0x4], R15 ;  /* 0x0000040f04007986 */ /* 0x000fe8000c101906 */
[----:B------:R2:W-:Y:S04]  /*1020*/  STG.E desc[UR6][R4.64+0x8], R7 ;  /* 0x0000080704007986 */ /* 0x0005e8000c101906 */
[----:B------:R-:W1:Y:S04]  /*1030*/  LDG.E R8, desc[UR6][R2.64] ;  /* 0x0000000602087981 */ /* 0x000e68000c1e1900 */
[----:B------:R-:W3:Y:S04]  /*1040*/  LDG.E R10, desc[UR6][R2.64+0x4] ;  /* 0x00000406020a7981 */ /* 0x000ee8000c1e1900 */
[----:B------:R-:W4:Y:S01]  /*1050*/  LDG.E R12, desc[UR6][R2.64+0x8] ;  /* 0x00000806020c7981 */ /* 0x000f22000c1e1900 */
[----:B-1----:R-:W-:Y:S01]  /*1060*/  FADD R9, R13, R8 ;  /* 0x000000080d097221 */ /* 0x002fe20000000000 */
[----:B---3--:R-:W-:-:S04]  /*1070*/  FADD R11, R15, R10 ;  /* 0x0000000a0f0b7221 */ /* 0x008fc80000000000 */
[----:B------:R3:W-:Y:S01]  /*1080*/  STG.E desc[UR6][R2.64], R9 ;  /* 0x0000000902007986 */ /* 0x0007e2000c101906 */
[----:B----4-:R-:W-:-:S03]  /*1090*/  FADD R17, R7, R12 ;  /* 0x0000000c07117221 */ /* 0x010fc60000000000 */
[----:B------:R3:W-:Y:S04]  /*10a0*/  STG.E desc[UR6][R2.64+0x4], R11 ;  /* 0x0000040b02007986 */ /* 0x0007e8000c101906 */
[----:B------:R3:W-:Y:S04]  /*10b0*/  STG.E desc[UR6][R2.64+0x8], R17 ;  /* 0x0000081102007986 */ /* 0x0007e8000c101906 */
[----:B------:R-:W4:Y:S04]  /*10c0*/  LDG.E R8, desc[UR6][R4.64] ;  /* 0x0000000604087981 */ /* 0x000f28000c1e1900 */
[----:B------:R-:W5:Y:S04]  /*10d0*/  LDG.E R10, desc[UR6][R4.64+0x4] ;  /* 0x00000406040a7981 */ /* 0x000f68000c1e1900 */
[----:B------:R-:W3:Y:S01]  /*10e0*/  LDG.E R12, desc[UR6][R4.64+0x8] ;  /* 0x00000806040c7981 */ /* 0x000ee2000c1e1900 */
[----:B--2---:R-:W-:-:S02]  /*10f0*/  IADD3 R7, PT, PT, R6, 0x3, RZ ;  /* 0x0000000306077810 */ /* 0x004fc40007ffe0ff */
[----:B------:R-:W-:Y:S02]  /*1100*/  IADD3 R6, PT, PT, R6, 0x4, RZ ;  /* 0x0000000406067810 */ /* 0x000fe40007ffe0ff */
[----:B------:R-:W-:-:S05]  /*1110*/  I2FP.F32.S32 R7, R7 ;  /* 0x0000000700077245 */ /* 0x000fca0000201400 */
[C---:B----4-:R-:W-:Y:S01]  /*1120*/  FFMA R13, R7.reuse, 0.10000000149011611938, R8 ;  /* 0x3dcccccd070d7823 */ /* 0x050fe20000000008 */
[----:B-----5:R-:W-:-:S04]  /*1130*/  FFMA R15, R7, 0.10000000149011611938, R10 ;  /* 0x3dcccccd070f7823 */ /* 0x020fc8000000000a */
[----:B------:R2:W-:Y:S01]  /*1140*/  STG.E desc[UR6][R4.64], R13 ;  /* 0x0000000d04007986 */ /* 0x0005e2000c101906 */
[----:B---3--:R-:W-:-:S03]  /*1150*/  FFMA R7, R7, 0.10000000149011611938, R12 ;  /* 0x3dcccccd07077823 */ /* 0x008fc6000000000c */
[----:B------:R2:W-:Y:S04]  /*1160*/  STG.E desc[UR6][R4.64+0x4], R15 ;  /* 0x0000040f04007986 */ /* 0x0005e8000c101906 */
[----:B------:R2:W-:Y:S02]  /*1170*/  STG.E desc[UR6][R4.64+0x8], R7 ;  /* 0x0000080704007986 */ /* 0x0005e4000c101906 */
.L_x_2:
[----:B------:R-:W-:Y:S05]  /*1180*/  @!P1 EXIT ;  /* 0x000000000000994d */ /* 0x000fea0003800000 */
[----:B------:R-:W-:Y:S02]  /*1190*/  ISETP.NE.AND P0, PT, R14, 0x1, PT ;  /* 0x000000010e00780c */ /* 0x000fe40003f05270 */
[----:B------:R-:W-:-:S04]  /*11a0*/  LOP3.LUT R0, R0, 0x1, RZ, 0xc0, !PT ;  /* 0x0000000100007812 */ /* 0x000fc800078ec0ff */
[----:B------:R-:W-:-:S07]  /*11b0*/  ISETP.NE.U32.AND P1, PT, R0, 0x1, PT ;  /* 0x000000010000780c */ /* 0x000fce0003f25070 */
[----:B------:R-:W-:Y:S06]  /*11c0*/  @!P0 BRA `(.L_x_3) ;  /* 0x0000000000ac8947 */ /* 0x000fec0003800000 */
[----:B------:R-:W3:Y:S04]  /*11d0*/  LDG.E R0, desc[UR6][R2.64] ;  /* 0x0000000602007981 */ /* 0x000ee8000c1e1900 */
[----:B--2---:R-:W3:Y:S04]  /*11e0*/  LDG.E R7, desc[UR6][R4.64] ;  /* 0x0000000604077981 */ /* 0x004ee8000c1e1900 */
[----:B------:R-:W2:Y:S04]  /*11f0*/  LDG.E R8, desc[UR6][R2.64+0x4] ;  /* 0x0000040602087981 */ /* 0x000ea8000c1e1900 */
[----:B-1----:R-:W2:Y:S04]  /*1200*/  LDG.E R9, desc[UR6][R4.64+0x4] ;  /* 0x0000040604097981 */ /* 0x002ea8000c1e1900 */
[----:B------:R-:W4:Y:S04]  /*1210*/  LDG.E R11, desc[UR6][R4.64+0x8] ;  /* 0x00000806040b7981 */ /* 0x000f28000c1e1900 */
[----:B------:R-:W4:Y:S01]  /*1220*/  LDG.E R10, desc[UR6][R2.64+0x8] ;  /* 0x00000806020a7981 */ /* 0x000f22000c1e1900 */
[----:B---3--:R-:W-:-:S05]  /*1230*/  FADD R7, R0, R7 ;  /* 0x0000000700077221 */ /* 0x008fca0000000000 */
[----:B------:R1:W-:Y:S01]  /*1240*/  STG.E desc[UR6][R2.64], R7 ;  /* 0x0000000702007986 */ /* 0x0003e2000c101906 */
[----:B--2---:R-:W-:-:S05]  /*1250*/  FADD R9, R8, R9 ;  /* 0x0000000908097221 */ /* 0x004fca0000000000 */
[----:B------:R2:W-:Y:S01]  /*1260*/  STG.E desc[UR6][R2.64+0x4], R9 ;  /* 0x0000040902007986 */ /* 0x0005e2000c101906 */
[----:B----4-:R-:W-:-:S05]  /*1270*/  FADD R11, R10, R11 ;  /* 0x0000000b0a0b7221 */ /* 0x010fca0000000000 */
[----:B------:R3:W-:Y:S04]  /*1280*/  STG.E desc[UR6][R2.64+0x8], R11 ;  /* 0x0000080b02007986 */ /* 0x0007e8000c101906 */
[----:B------:R-:W4:Y:S04]  /*1290*/  LDG.E R0, desc[UR6][R4.64] ;  /* 0x0000000604007981 */ /* 0x000f28000c1e1900 */
[----:B------:R-:W5:Y:S04]  /*12a0*/  LDG.E R8, desc[UR6][R4.64+0x4] ;  /* 0x0000040604087981 */ /* 0x000f68000c1e1900 */
[----:B------:R-:W2:Y:S01]  /*12b0*/  LDG.E R10, desc[UR6][R4.64+0x8] ;  /* 0x00000806040a7981 */ /* 0x000ea2000c1e1900 */
[----:B------:R-:W-:-:S05]  /*12c0*/  I2FP.F32.S32 R17, R6 ;  /* 0x0000000600117245 */ /* 0x000fca0000201400 */
[C---:B----4-:R-:W-:Y:S01]  /*12d0*/  FFMA R13, R17.reuse, 0.10000000149011611938, R0 ;  /* 0x3dcccccd110d7823 */ /* 0x050fe20000000000 */
[----:B-----5:R-:W-:-:S04]  /*12e0*/  FFMA R15, R17, 0.10000000149011611938, R8 ;  /* 0x3dcccccd110f7823 */ /* 0x020fc80000000008 */
[----:B------:R-:W-:Y:S01]  /*12f0*/  STG.E desc[UR6][R4.64], R13 ;  /* 0x0000000d04007986 */ /* 0x000fe2000c101906 */
[----:B--2---:R-:W-:-:S03]  /*1300*/  FFMA R17, R17, 0.10000000149011611938, R10 ;  /* 0x3dcccccd11117823 */ /* 0x004fc6000000000a */
[----:B------:R-:W-:Y:S04]  /*1310*/  STG.E desc[UR6][R4.64+0x4], R15 ;  /* 0x0000040f04007986 */ /* 0x000fe8000c101906 */
[----:B------:R2:W-:Y:S04]  /*1320*/  STG.E desc[UR6][R4.64+0x8], R17 ;  /* 0x0000081104007986 */ /* 0x0005e8000c101906 */
[----:B------:R-:W1:Y:S04]  /*1330*/  LDG.E R0, desc[UR6][R2.64] ;  /* 0x0000000602007981 */ /* 0x000e68000c1e1900 */
[----:B------:R-:W4:Y:S04]  /*1340*/  LDG.E R8, desc[UR6][R2.64+0x4] ;  /* 0x0000040602087981 */ /* 0x000f28000c1e1900 */
[----:B------:R-:W3:Y:S01]  /*1350*/  LDG.E R10, desc[UR6][R2.64+0x8] ;  /* 0x00000806020a7981 */ /* 0x000ee2000c1e1900 */
[----:B-1----:R-:W-:Y:S01]  /*1360*/  FADD R7, R13, R0 ;  /* 0x000000000d077221 */ /* 0x002fe20000000000 */
[----:B----4-:R-:W-:-:S04]  /*1370*/  FADD R9, R15, R8 ;  /* 0x000000080f097221 */ /* 0x010fc80000000000 */
[----:B------:R4:W-:Y:S01]  /*1380*/  STG.E desc[UR6][R2.64], R7 ;  /* 0x0000000702007986 */ /* 0x0009e2000c101906 */
[----:B---3--:R-:W-:-:S03]  /*1390*/  FADD R11, R17, R10 ;  /* 0x0000000a110b7221 */ /* 0x008fc60000000000 */
[----:B------:R4:W-:Y:S04]  /*13a0*/  STG.E desc[UR6][R2.64+0x4], R9 ;  /* 0x0000040902007986 */ /* 0x0009e8000c101906 */
[----:B------:R4:W-:Y:S04]  /*13b0*/  STG.E desc[UR6][R2.64+0x8], R11 ;  /* 0x0000080b02007986 */ /* 0x0009e8000c101906 */
[----:B------:R-:W3:Y:S04]  /*13c0*/  LDG.E R0, desc[UR6][R4.64] ;  /* 0x0000000604007981 */ /* 0x000ee8000c1e1900 */
[----:B------:R-:W5:Y:S04]  /*13d0*/  LDG.E R8, desc[UR6][R4.64+0x4] ;  /* 0x0000040604087981 */ /* 0x000f68000c1e1900 */
[----:B------:R-:W4:Y:S01]  /*13e0*/  LDG.E R10, desc[UR6][R4.64+0x8] ;  /* 0x00000806040a7981 */ /* 0x000f22000c1e1900 */
[----:B------:R-:W-:-:S02]  /*13f0*/  IADD3 R12, PT, PT, R6, 0x1, RZ ;  /* 0x00000001060c7810 */ /* 0x000fc40007ffe0ff */
[----:B------:R-:W-:Y:S02]  /*1400*/  IADD3 R6, PT, PT, R6, 0x2, RZ ;  /* 0x0000000206067810 */ /* 0x000fe40007ffe0ff */
[----:B--2---:R-:W-:-:S05]  /*1410*/  I2FP.F32.S32 R17, R12 ;  /* 0x0000000c00117245 */ /* 0x004fca0000201400 */
[C---:B---3--:R-:W-:Y:S01]  /*1420*/  FFMA R13, R17.reuse, 0.10000000149011611938, R0 ;  /* 0x3dcccccd110d7823 */ /* 0x048fe20000000000 */
[----:B-----5:R-:W-:-:S04]  /*1430*/  FFMA R15, R17, 0.10000000149011611938, R8 ;  /* 0x3dcccccd110f7823 */ /* 0x020fc80000000008 */
[----:B------:R3:W-:Y:S01]  /*1440*/  STG.E desc[UR6][R4.64], R13 ;  /* 0x0000000d04007986 */ /* 0x0007e2000c101906 */
[----:B----4-:R-:W-:-:S03]  /*1450*/  FFMA R17, R17, 0.10000000149011611938, R10 ;  /* 0x3dcccccd11117823 */ /* 0x010fc6000000000a */
[----:B------:R3:W-:Y:S04]  /*1460*/  STG.E desc[UR6][R4.64+0x4], R15 ;  /* 0x0000040f04007986 */ /* 0x0007e8000c101906 */
[----:B------:R3:W-:Y:S02]  /*1470*/  STG.E desc[UR6][R4.64+0x8], R17 ;  /* 0x0000081104007986 */ /* 0x0007e4000c101906 */
.L_x_3:
[----:B------:R-:W-:Y:S05]  /*1480*/  @P1 EXIT ;  /* 0x000000000000194d */ /* 0x000fea0003800000 */
[----:B------:R-:W4:Y:S04]  /*1490*/  LDG.E R0, desc[UR6][R2.64] ;  /* 0x0000000602007981 */ /* 0x000f28000c1e1900 */
[----:B--2---:R-:W4:Y:S04]  /*14a0*/  LDG.E R7, desc[UR6][R4.64] ;  /* 0x0000000604077981 */ /* 0x004f28000c1e1900 */
[----:B------:R-:W2:Y:S04]  /*14b0*/  LDG.E R8, desc[UR6][R2.64+0x4] ;  /* 0x0000040602087981 */ /* 0x000ea8000c1e1900 */
[----:B-1----:R-:W2:Y:S04]  /*14c0*/  LDG.E R9, desc[UR6][R4.64+0x4] ;  /* 0x0000040604097981 */ /* 0x002ea8000c1e1900 */
[----:B------:R-:W5:Y:S04]  /*14d0*/  LDG.E R11, desc[UR6][R4.64+0x8] ;  /* 0x00000806040b7981 */ /* 0x000f68000c1e1900 */
[----:B------:R-:W5:Y:S01]  /*14e0*/  LDG.E R10, desc[UR6][R2.64+0x8] ;  /* 0x00000806020a7981 */ /* 0x000f62000c1e1900 */
[----:B----4-:R-:W-:-:S05]  /*14f0*/  FADD R7, R0, R7 ;  /* 0x0000000700077221 */ /* 0x010fca0000000000 */
[----:B------:R-:W-:Y:S01]  /*1500*/  STG.E desc[UR6][R2.64], R7 ;  /* 0x0000000702007986 */ /* 0x000fe2000c101906 */
[----:B--2---:R-:W-:-:S05]  /*1510*/  FADD R9, R8, R9 ;  /* 0x0000000908097221 */ /* 0x004fca0000000000 */
[----:B------:R-:W-:Y:S01]  /*1520*/  STG.E desc[UR6][R2.64+0x4], R9 ;  /* 0x0000040902007986 */ /* 0x000fe2000c101906 */
[----:B-----5:R-:W-:-:S05]  /*1530*/  FADD R11, R10, R11 ;  /* 0x0000000b0a0b7221 */ /* 0x020fca0000000000 */
[----:B------:R-:W-:Y:S04]  /*1540*/  STG.E desc[UR6][R2.64+0x8], R11 ;  /* 0x0000080b02007986 */ /* 0x000fe8000c101906 */
[----:B---3--:R-:W2:Y:S04]  /*1550*/  LDG.E R13, desc[UR6][R4.64] ;  /* 0x00000006040d7981 */ /* 0x008ea8000c1e1900 */
[----:B------:R-:W3:Y:S04]  /*1560*/  LDG.E R15, desc[UR6][R4.64+0x4] ;  /* 0x00000406040f7981 */ /* 0x000ee8000c1e1900 */
[----:B------:R-:W4:Y:S01]  /*1570*/  LDG.E R17, desc[UR6][R4.64+0x8] ;  /* 0x0000080604117981 */ /* 0x000f22000c1e1900 */
[----:B------:R-:W-:-:S05]  /*1580*/  I2FP.F32.S32 R6, R6 ;  /* 0x0000000600067245 */ /* 0x000fca0000201400 */
[C---:B--2---:R-:W-:Y:S01]  /*1590*/  FFMA R13, R6.reuse, 0.10000000149011611938, R13 ;  /* 0x3dcccccd060d7823 */ /* 0x044fe2000000000d */
[----:B---3--:R-:W-:-:S04]  /*15a0*/  FFMA R15, R6, 0.10000000149011611938, R15 ;  /* 0x3dcccccd060f7823 */ /* 0x008fc8000000000f */
[----:B------:R-:W-:Y:S01]  /*15b0*/  STG.E desc[UR6][R4.64], R13 ;  /* 0x0000000d04007986 */ /* 0x000fe2000c101906 */
[----:B----4-:R-:W-:-:S03]  /*15c0*/  FFMA R17, R6, 0.10000000149011611938, R17 ;  /* 0x3dcccccd06117823 */ /* 0x010fc60000000011 */
[----:B------:R-:W-:Y:S04]  /*15d0*/  STG.E desc[UR6][R4.64+0x4], R15 ;  /* 0x0000040f04007986 */ /* 0x000fe8000c101906 */
[----:B------:R-:W-:Y:S01]  /*15e0*/  STG.E desc[UR6][R4.64+0x8], R17 ;  /* 0x0000081104007986 */ /* 0x000fe2000c101906 */
[----:B------:R-:W-:Y:S05]  /*15f0*/  EXIT ;  /* 0x000000000000794d */ /* 0x000fea0003800000 */
.L_x_4:
[----:B------:R-:W-:-:S00]  /*1600*/  BRA `(.L_x_4) ;  /* 0xfffffffc00fc7947 */ /* 0x000fc0000383ffff */
[----:B------:R-:W-:-:S00]  /*1610*/  NOP ;  /* 0x0000000000007918 */ /* 0x000fc00000000000 */
        /* <DEDUP_REMOVED lines=14> */
.L_x_6:


//--------------------- .text._Z11saxpyKernelPfS_f --------------------------
	.section	.text._Z11saxpyKernelPfS_f,"ax",@progbits
	.align	128
        .global         _Z11saxpyKernelPfS_f
        .type           _Z11saxpyKernelPfS_f,@function
        .size           _Z11saxpyKernelPfS_f,(.L_x_7 - _Z11saxpyKernelPfS_f)
        .other          _Z11saxpyKernelPfS_f,@"STO_CUDA_ENTRY STV_DEFAULT"
_Z11saxpyKernelPfS_f:
.text._Z11saxpyKernelPfS_f:
[----:B------:R-:W-:Y:S01]  /*0000*/  LDC R1, c[0x0][0x37c] ;  /* 0x0000df00ff017b82 */ /* 0x000fe20000000800 */
[----:B------:R-:W0:Y:S07]  /*0010*/  S2R R0, SR_TID.X ;  /* 0x0000000000007919 */ /* 0x000e2e0000002100 */
[----:B------:R-:W0:Y:S01]  /*0020*/  S2UR UR6, SR_CTAID.X ;  /* 0x00000000000679c3 */ /* 0x000e220000002500 */
[----:B------:R-:W1:Y:S07]  /*0030*/  LDCU.64 UR4, c[0x0][0x358] ;  /* 0x00006b00ff0477ac */ /* 0x000e6e0008000a00 */
[----:B------:R-:W0:Y:S08]  /*0040*/  LDC R7, c[0x0][0x360] ;  /* 0x0000d800ff077b82 */ /* 0x000e300000000800 */
[----:B------:R-:W2:Y:S08]  /*0050*/  LDC.64 R2, c[0x0][0x380] ;  /* 0x0000e000ff027b82 */ /* 0x000eb00000000a00 */
[----:B------:R-:W3:Y:S01]  /*0060*/  LDC.64 R4, c[0x0][0x388] ;  /* 0x0000e200ff047b82 */ /* 0x000ee20000000a00 */
[----:B0-----:R-:W-:Y:S01]  /*0070*/  IMAD R7, R7, UR6, R0 ;  /* 0x0000000607077c24 */ /* 0x001fe2000f8e0200 */
[----:B------:R-:W0:Y:S03]  /*0080*/  LDCU UR6, c[0x0][0x390] ;  /* 0x00007200ff0677ac */ /* 0x000e260008000800 */
[----:B--2---:R-:W-:-:S06]  /*0090*/  IMAD.WIDE R2, R7, 0x4, R2 ;  /* 0x0000000407027825 */ /* 0x004fcc00078e0202 */
[----:B-1----:R-:W0:Y:S01]  /*00a0*/  LDG.E R2, desc[UR4][R2.64] ;  /* 0x0000000402027981 */ /* 0x002e22000c1e1900 */
[----:B---3--:R-:W-:-:S05]  /*00b0*/  IMAD.WIDE R4, R7, 0x4, R4 ;  /* 0x0000000407047825 */ /* 0x008fca00078e0204 */
[----:B------:R-:W0:Y:S02]  /*00c0*/  LDG.E R7, desc[UR4][R4.64] ;  /* 0x0000000404077981 */ /* 0x000e24000c1e1900 */
[----:B0-----:R-:W-:-:S05]  /*00d0*/  FFMA R7, R2, R7, UR6 ;  /* 0x0000000602077e23 */ /* 0x001fca0008000007 */
[----:B------:R-:W-:Y:S01]  /*00e0*/  STG.E desc[UR4][R4.64], R7 ;  /* 0x0000000704007986 */ /* 0x000fe2000c101904 */
[----:B------:R-:W-:Y:S05]  /*00f0*/  EXIT ;  /* 0x000000000000794d */ /* 0x000fea0003800000 */
.L_x_5:
        /* <DEDUP_REMOVED lines=16> */
.L_x_7:


//--------------------- .nv.shared.reserved.0     --------------------------
	.section	.nv.shared.reserved.0,"aw",@nobits
	.weak		__nv_reservedSMEM_offset_0_alias
	.size		__nv_reservedSMEM_offset_0_alias, 0, 64
	.other		__nv_reservedSMEM_offset_0_alias,@"STO_CUDA_RESERVED_SHARED STV_DEFAULT"
__nv_reservedSMEM_offset_0_alias:
	.zero		0
	.zero		64


//--------------------- .nv.constant0._Z9simKernelP6float3S0_i --------------------------
	.section	.nv.constant0._Z9simKernelP6float3S0_i,"a",@progbits
	.sectionflags	@""
	.align	4
.nv.constant0._Z9simKernelP6float3S0_i:
	.zero		916


//--------------------- .nv.constant0._Z11saxpyKernelPfS_f --------------------------
	.section	.nv.constant0._Z11saxpyKernelPfS_f,"a",@progbits
	.sectionflags	@""
	.align	4
.nv.constant0._Z11saxpyKernelPfS_f:
	.zero		916


//--------------------- SYMBOLS --------------------------

	.type		.nv.reservedSmem.offset0,@object
	.size		.nv.reservedSmem.offset0,0x4
